//
// Generated by NVIDIA NVVM Compiler
//
// Compiler Build ID: CL-36424714
// Cuda compilation tools, release 13.0, V13.0.88
// Based on NVVM 20.0.0
//

.version 9.0
.target sm_100
.address_size 64

	// .globl	_Z17partial_reductioniPfPKf
// _ZZ17partial_reductioniPfPKfE3s_x has been demoted

.visible .entry _Z17partial_reductioniPfPKf(
	.param .u32 _Z17partial_reductioniPfPKf_param_0,
	.param .u64 .ptr .align 1 _Z17partial_reductioniPfPKf_param_1,
	.param .u64 .ptr .align 1 _Z17partial_reductioniPfPKf_param_2
)
{
	.reg .pred 	%p<7>;
	.reg .b32 	%r<17>;
	.reg .b32 	%f<11>;
	.reg .b64 	%rd<9>;
	// demoted variable
	.shared .align 4 .b8 _ZZ17partial_reductioniPfPKfE3s_x[256];
	ld.param.u32 	%r8, [_Z17partial_reductioniPfPKf_param_0];
	ld.param.u64 	%rd2, [_Z17partial_reductioniPfPKf_param_1];
	ld.param.u64 	%rd3, [_Z17partial_reductioniPfPKf_param_2];
	mov.u32 	%r16, %ntid.x;
	mov.u32 	%r2, %ctaid.x;
	mov.u32 	%r3, %tid.x;
	mad.lo.s32 	%r9, %r16, %r2, %r3;
	shl.b32 	%r10, %r3, 2;
	mov.u32 	%r11, _ZZ17partial_reductioniPfPKfE3s_x;
	add.s32 	%r4, %r11, %r10;
	mov.b32 	%r12, 0;
	st.shared.u32 	[%r4], %r12;
	shl.b32 	%r5, %r9, 1;
	setp.ge.s32 	%p1, %r5, %r8;
	@%p1 bra 	$L__BB0_4;
	cvta.to.global.u64 	%rd4, %rd3;
	add.s32 	%r13, %r5, 1;
	mul.wide.s32 	%rd5, %r5, 4;
	add.s64 	%rd1, %rd4, %rd5;
	ld.global.f32 	%f1, [%rd1];
	setp.ge.s32 	%p2, %r13, %r8;
	mov.f32 	%f10, 0f00000000;
	@%p2 bra 	$L__BB0_3;
	ld.global.f32 	%f10, [%rd1+4];
$L__BB0_3:
	add.f32 	%f5, %f1, %f10;
	st.shared.f32 	[%r4], %f5;
$L__BB0_4:
	bar.sync 	0;
	setp.lt.u32 	%p3, %r16, 2;
	@%p3 bra 	$L__BB0_8;
$L__BB0_5:
	bar.sync 	0;
	shr.u32 	%r7, %r16, 1;
	setp.ge.u32 	%p4, %r3, %r7;
	@%p4 bra 	$L__BB0_7;
	shl.b32 	%r14, %r7, 2;
	add.s32 	%r15, %r4, %r14;
	ld.shared.f32 	%f6, [%r15];
	ld.shared.f32 	%f7, [%r4];
	add.f32 	%f8, %f6, %f7;
	st.shared.f32 	[%r4], %f8;
$L__BB0_7:
	setp.gt.u32 	%p5, %r16, 3;
	mov.u32 	%r16, %r7;
	@%p5 bra 	$L__BB0_5;
$L__BB0_8:
	setp.ne.s32 	%p6, %r3, 0;
	@%p6 bra 	$L__BB0_10;
	ld.shared.f32 	%f9, [_ZZ17partial_reductioniPfPKfE3s_x];
	cvta.to.global.u64 	%rd6, %rd2;
	mul.wide.u32 	%rd7, %r2, 4;
	add.s64 	%rd8, %rd6, %rd7;
	st.global.f32 	[%rd8], %f9;
$L__BB0_10:
	ret;

}


// ===== COMPILED SASS (sm_100) =====

	.target	sm_100

	.elftype	@"ET_EXEC"


//--------------------- .note.nv.tkinfo           --------------------------
	.section	.note.nv.tkinfo,"",@"SHT_NOTE"
	.sectionflags	@"SHF_NOTE_NV_TKINFO"
	.tkinfo
        /*0018*/ 	.word	0x00000002
        /*0030*/ 	.string	""
        /*0030*/ 	.string	"ptxas"
        /*0030*/ 	.string	"Cuda compilation tools, release 13.0, V13.0.88"
        /*0030*/ 	.string	"Build cuda_13.0.r13.0/compiler.36424714_0"
        /*0030*/ 	.string	"-arch sm_100 -m 64 "



//--------------------- .note.nv.cuinfo           --------------------------
	.section	.note.nv.cuinfo,"",@"SHT_NOTE"
	.sectionflags	@"SHF_NOTE_NV_CUINFO"
        /*0018*/ 	.short	0x0002
        /*001a*/ 	.short	0x0064
        /*001c*/ 	.short	0x0082
	.zero		2


//--------------------- .nv.info                  --------------------------
	.section	.nv.info,"",@"SHT_CUDA_INFO"
	.align	4


	//----- nvinfo : EIATTR_REGCOUNT
	.align		4
        /*0000*/ 	.byte	0x04, 0x2f
        /*0002*/ 	.short	(.L_1 - .L_0)
	.align		4
.L_0:
        /*0004*/ 	.word	index@(_Z17partial_reductioniPfPKf)
        /*0008*/ 	.word	0x0000000b


	//----- nvinfo : EIATTR_FRAME_SIZE
	.align		4
.L_1:
        /*000c*/ 	.byte	0x04, 0x11
        /*000e*/ 	.short	(.L_3 - .L_2)
	.align		4
.L_2:
        /*0010*/ 	.word	index@(_Z17partial_reductioniPfPKf)
        /*0014*/ 	.word	0x00000000


	//----- nvinfo : EIATTR_MIN_STACK_SIZE
	.align		4
.L_3:
        /*0018*/ 	.byte	0x04, 0x12
        /*001a*/ 	.short	(.L_5 - .L_4)
	.align		4
.L_4:
        /*001c*/ 	.word	index@(_Z17partial_reductioniPfPKf)
        /*0020*/ 	.word	0x00000000
.L_5:


//--------------------- .nv.compat                --------------------------
	.section	.nv.compat,"",@"SHT_CUDA_COMPAT_INFO"
	.align	4
        /*0000*/ 	.byte	0x02, 0x09, 0x00, 0x00, 0x02, 0x02, 0x01, 0x00, 0x02, 0x05, 0x05, 0x00, 0x03, 0x07, 0x01, 0x01
        /*0010*/ 	.byte	0x02, 0x03, 0x00, 0x00, 0x02, 0x06, 0x01, 0x00, 0x04, 0x0b, 0x08, 0x00, 0x09, 0x00, 0x00, 0x00
        /*0020*/ 	.byte	0x00, 0x00, 0x00, 0x00


//--------------------- .nv.info._Z17partial_reductioniPfPKf --------------------------
	.section	.nv.info._Z17partial_reductioniPfPKf,"",@"SHT_CUDA_INFO"
	.sectionflags	@""
	.align	4


	//----- nvinfo : EIATTR_CUDA_API_VERSION
	.align		4
        /*0000*/ 	.byte	0x04, 0x37
        /*0002*/ 	.short	(.L_7 - .L_6)
.L_6:
        /*0004*/ 	.word	0x00000082


	//----- nvinfo : EIATTR_KPARAM_INFO
	.align		4
.L_7:
        /*0008*/ 	.byte	0x04, 0x17
        /*000a*/ 	.short	(.L_9 - .L_8)
.L_8:
        /*000c*/ 	.word	0x00000000
        /*0010*/ 	.short	0x0002
        /*0012*/ 	.short	0x0010
        /*0014*/ 	.byte	0x00, 0xf5, 0x21, 0x00


	//----- nvinfo : EIATTR_KPARAM_INFO
	.align		4
.L_9:
        /*0018*/ 	.byte	0x04, 0x17
        /*001a*/ 	.short	(.L_11 - .L_10)
.L_10:
        /*001c*/ 	.word	0x00000000
        /*0020*/ 	.short	0x0001
        /*0022*/ 	.short	0x0008
        /*0024*/ 	.byte	0x00, 0xf5, 0x21, 0x00


	//----- nvinfo : EIATTR_KPARAM_INFO
	.align		4
.L_11:
        /*0028*/ 	.byte	0x04, 0x17
        /*002a*/ 	.short	(.L_13 - .L_12)
.L_12:
        /*002c*/ 	.word	0x00000000
        /*0030*/ 	.short	0x0000
        /*0032*/ 	.short	0x0000
        /*0034*/ 	.byte	0x00, 0xf0, 0x11, 0x00


	//----- nvinfo : EIATTR_SPARSE_MMA_MASK
	.align		4
.L_13:
        /*0038*/ 	.byte	0x03, 0x50
        /*003a*/ 	.short	0x0000


	//----- nvinfo : EIATTR_MAXREG_COUNT
	.align		4
        /*003c*/ 	.byte	0x03, 0x1b
        /*003e*/ 	.short	0x00ff


	//----- nvinfo : EIATTR_NUM_BARRIERS
	.align		4
        /*0040*/ 	.byte	0x02, 0x4c
        /*0042*/ 	.byte	0x01
	.zero		1


	//----- nvinfo : EIATTR_MERCURY_ISA_VERSION
	.align		4
        /*0044*/ 	.byte	0x03, 0x5f
        /*0046*/ 	.short	0x0101


	//----- nvinfo : EIATTR_VRC_CTA_INIT_COUNT
	.align		4
        /*0048*/ 	.byte	0x02, 0x4a
	.zero		1
	.zero		1


	//----- nvinfo : EIATTR_EXIT_INSTR_OFFSETS
	.align		4
        /*004c*/ 	.byte	0x04, 0x1c
        /*004e*/ 	.short	(.L_15 - .L_14)


	//   ....[0]....
.L_14:
        /*0050*/ 	.word	0x000002a0


	//   ....[1]....
        /*0054*/ 	.word	0x00000320


	//----- nvinfo : EIATTR_CRS_STACK_SIZE
	.align		4
.L_15:
        /*0058*/ 	.byte	0x04, 0x1e
        /*005a*/ 	.short	(.L_17 - .L_16)
.L_16:
        /*005c*/ 	.word	0x00000000


	//----- nvinfo : EIATTR_CBANK_PARAM_SIZE
	.align		4
.L_17:
        /*0060*/ 	.byte	0x03, 0x19
        /*0062*/ 	.short	0x0018


	//----- nvinfo : EIATTR_PARAM_CBANK
	.align		4
        /*0064*/ 	.byte	0x04, 0x0a
        /*0066*/ 	.short	(.L_19 - .L_18)
	.align		4
.L_18:
        /*0068*/ 	.word	index@(.nv.constant0._Z17partial_reductioniPfPKf)
        /*006c*/ 	.short	0x0380
        /*006e*/ 	.short	0x0018


	//----- nvinfo : EIATTR_SW_WAR
	.align		4
.L_19:
        /*0070*/ 	.byte	0x04, 0x36
        /*0072*/ 	.short	(.L_21 - .L_20)
.L_20:
        /*0074*/ 	.word	0x00000008
.L_21:


//--------------------- .nv.callgraph             --------------------------
	.section	.nv.callgraph,"",@"SHT_CUDA_CALLGRAPH"
	.align	4
	.sectionentsize	8
	.align		4
        /*0000*/ 	.word	0x00000000
	.align		4
        /*0004*/ 	.word	0xffffffff
	.align		4
        /*0008*/ 	.word	0x00000000
	.align		4
        /*000c*/ 	.word	0xfffffffe
	.align		4
        /*0010*/ 	.word	0x00000000
	.align		4
        /*0014*/ 	.word	0xfffffffd
	.align		4
        /*0018*/ 	.word	0x00000000
	.align		4
        /*001c*/ 	.word	0xfffffffc


//--------------------- .text._Z17partial_reductioniPfPKf --------------------------
	.section	.text._Z17partial_reductioniPfPKf,"ax",@progbits
	.align	128
        .global         _Z17partial_reductioniPfPKf
        .type           _Z17partial_reductioniPfPKf,@function
        .size           _Z17partial_reductioniPfPKf,(.L_x_5 - _Z17partial_reductioniPfPKf)
        .other          _Z17partial_reductioniPfPKf,@"STO_CUDA_ENTRY STV_DEFAULT"
_Z17partial_reductioniPfPKf:
.text._Z17partial_reductioniPfPKf:
[----:B------:R-:W-:Y:S01]  /*0000*/  LDC R1, c[0x0][0x37c] ;  /* 0x0000df00ff017b82 */ /* 0x000fe20000000800 */
[----:B------:R-:W0:Y:S07]  /*0010*/  S2R R7, SR_CTAID.X ;  /* 0x0000000000077919 */ /* 0x000e2e0000002500 */
[----:B------:R-:W1:Y:S01]  /*0020*/  S2UR UR5, SR_CgaCtaId ;  /* 0x00000000000579c3 */ /* 0x000e620000008800 */
[----:B------:R-:W2:Y:S01]  /*0030*/  LDCU UR6, c[0x0][0x360] ;  /* 0x00006c00ff0677ac */ /* 0x000ea20008000800 */
[----:B------:R-:W-:Y:S01]  /*0040*/  BSSY.RECONVERGENT B0, `(.L_x_0) ;  /* 0x0000018000007945 */ /* 0x000fe20003800200 */
[----:B------:R-:W0:Y:S01]  /*0050*/  S2R R8, SR_TID.X ;  /* 0x0000000000087919 */ /* 0x000e220000002100 */
[----:B------:R-:W3:Y:S01]  /*0060*/  LDCU UR8, c[0x0][0x380] ;  /* 0x00007000ff0877ac */ /* 0x000ee20008000800 */
[----:B------:R-:W-:Y:S01]  /*0070*/  UMOV UR4, 0x400 ;  /* 0x0000040000047882 */ /* 0x000fe20000000000 */
[----:B--2---:R-:W-:Y:S01]  /*0080*/  IMAD.U32 R4, RZ, RZ, UR6 ;  /* 0x00000006ff047e24 */ /* 0x004fe2000f8e00ff */
[----:B-1----:R-:W-:-:S04]  /*0090*/  ULEA UR4, UR5, UR4, 0x18 ;  /* 0x0000000405047291 */ /* 0x002fc8000f8ec0ff */
[----:B------:R-:W-:Y:S01]  /*00a0*/  ISETP.GE.U32.AND P1, PT, R4, 0x2, PT ;  /* 0x000000020400780c */ /* 0x000fe20003f26070 */
[----:B0-----:R-:W-:Y:S01]  /*00b0*/  IMAD R0, R7, UR6, R8 ;  /* 0x0000000607007c24 */ /* 0x001fe2000f8e0208 */
[----:B------:R-:W0:Y:S01]  /*00c0*/  LDCU.64 UR6, c[0x0][0x358] ;  /* 0x00006b00ff0677ac */ /* 0x000e220008000a00 */
[----:B------:R-:W-:Y:S02]  /*00d0*/  ISETP.NE.AND P0, PT, R8, RZ, PT ;  /* 0x000000ff0800720c */ /* 0x000fe40003f05270 */
[----:B------:R-:W-:Y:S01]  /*00e0*/  IMAD.SHL.U32 R5, R0, 0x2, RZ ;  /* 0x0000000200057824 */ /* 0x000fe200078e00ff */
[----:B------:R-:W-:-:S04]  /*00f0*/  LEA R0, R8, UR4, 0x2 ;  /* 0x0000000408007c11 */ /* 0x000fc8000f8e10ff */
[----:B---3--:R-:W-:Y:S01]  /*0100*/  ISETP.GE.AND P2, PT, R5, UR8, PT ;  /* 0x0000000805007c0c */ /* 0x008fe2000bf46270 */
[----:B------:R1:W-:-:S12]  /*0110*/  STS [R0], RZ ;  /* 0x000000ff00007388 */ /* 0x0003d80000000800 */
[----:B01----:R-:W-:Y:S05]  /*0120*/  @P2 BRA `(.L_x_1) ;  /* 0x0000000000242947 */ /* 0x003fea0003800000 */
[----:B------:R-:W0:Y:S01]  /*0130*/  LDC.64 R2, c[0x0][0x390] ;  /* 0x0000e400ff027b82 */ /* 0x000e220000000a00 */
[----:B------:R-:W-:-:S04]  /*0140*/  IADD3 R6, PT, PT, R5, 0x1, RZ ;  /* 0x0000000105067810 */ /* 0x000fc80007ffe0ff */
[----:B------:R-:W-:Y:S01]  /*0150*/  ISETP.GE.AND P2, PT, R6, UR8, PT ;  /* 0x0000000806007c0c */ /* 0x000fe2000bf46270 */
[----:B------:R-:W-:Y:S02]  /*0160*/  IMAD.MOV.U32 R6, RZ, RZ, RZ ;  /* 0x000000ffff067224 */ /* 0x000fe400078e00ff */
[----:B0-----:R-:W-:-:S10]  /*0170*/  IMAD.WIDE R2, R5, 0x4, R2 ;  /* 0x0000000405027825 */ /* 0x001fd400078e0202 */
[----:B------:R-:W2:Y:S04]  /*0180*/  @!P2 LDG.E R6, desc[UR6][R2.64+0x4] ;  /* 0x000004060206a981 */ /* 0x000ea8000c1e1900 */
[----:B------:R-:W2:Y:S02]  /*0190*/  LDG.E R5, desc[UR6][R2.64] ;  /* 0x0000000602057981 */ /* 0x000ea4000c1e1900 */
[----:B--2---:R-:W-:-:S05]  /*01a0*/  FADD R5, R5, R6 ;  /* 0x0000000605057221 */ /* 0x004fca0000000000 */
[----:B------:R0:W-:Y:S02]  /*01b0*/  STS [R0], R5 ;  /* 0x0000000500007388 */ /* 0x0001e40000000800 */
.L_x_1:
[----:B------:R-:W-:Y:S05]  /*01c0*/  BSYNC.RECONVERGENT B0 ;  /* 0x0000000000007941 */ /* 0x000fea0003800200 */
.L_x_0:
[----:B------:R-:W-:Y:S06]  /*01d0*/  BAR.SYNC.DEFER_BLOCKING 0x0 ;  /* 0x0000000000007b1d */ /* 0x000fec0000010000 */
[----:B------:R-:W-:Y:S05]  /*01e0*/  @!P1 BRA `(.L_x_2) ;  /* 0x00000000002c9947 */ /* 0x000fea0003800000 */
.L_x_3:
[----:B------:R-:W-:Y:S01]  /*01f0*/  BAR.SYNC.DEFER_BLOCKING 0x0 ;  /* 0x0000000000007b1d */ /* 0x000fe20000010000 */
[----:B0-----:R-:W-:-:S04]  /*0200*/  SHF.R.U32.HI R5, RZ, 0x1, R4 ;  /* 0x00000001ff057819 */ /* 0x001fc80000011604 */
[----:B------:R-:W-:-:S13]  /*0210*/  ISETP.GE.U32.AND P1, PT, R8, R5, PT ;  /* 0x000000050800720c */ /* 0x000fda0003f26070 */
[----:B------:R-:W-:Y:S01]  /*0220*/  @!P1 LEA R2, R5, R0, 0x2 ;  /* 0x0000000005029211 */ /* 0x000fe200078e10ff */
[----:B------:R-:W-:Y:S05]  /*0230*/  @!P1 LDS R3, [R0] ;  /* 0x0000000000039984 */ /* 0x000fea0000000800 */
[----:B------:R-:W0:Y:S02]  /*0240*/  @!P1 LDS R2, [R2] ;  /* 0x0000000002029984 */ /* 0x000e240000000800 */
[----:B0-----:R-:W-:-:S05]  /*0250*/  @!P1 FADD R3, R2, R3 ;  /* 0x0000000302039221 */ /* 0x001fca0000000000 */
[----:B------:R1:W-:Y:S01]  /*0260*/  @!P1 STS [R0], R3 ;  /* 0x0000000300009388 */ /* 0x0003e20000000800 */
[----:B------:R-:W-:Y:S01]  /*0270*/  ISETP.GT.U32.AND P1, PT, R4, 0x3, PT ;  /* 0x000000030400780c */ /* 0x000fe20003f24070 */
[----:B------:R-:W-:-:S12]  /*0280*/  IMAD.MOV.U32 R4, RZ, RZ, R5 ;  /* 0x000000ffff047224 */ /* 0x000fd800078e0005 */
[----:B-1----:R-:W-:Y:S05]  /*0290*/  @P1 BRA `(.L_x_3) ;  /* 0xfffffffc00d41947 */ /* 0x002fea000383ffff */
.L_x_2:
[----:B------:R-:W-:Y:S05]  /*02a0*/  @P0 EXIT ;  /* 0x000000000000094d */ /* 0x000fea0003800000 */
[----:B------:R-:W1:Y:S01]  /*02b0*/  S2UR UR5, SR_CgaCtaId ;  /* 0x00000000000579c3 */ /* 0x000e620000008800 */
[----:B------:R-:W-:-:S07]  /*02c0*/  UMOV UR4, 0x400 ;  /* 0x0000040000047882 */ /* 0x000fce0000000000 */
[----:B------:R-:W2:Y:S01]  /*02d0*/  LDC.64 R2, c[0x0][0x388] ;  /* 0x0000e200ff027b82 */ /* 0x000ea20000000a00 */
[----:B-1----:R-:W-:Y:S01]  /*02e0*/  ULEA UR4, UR5, UR4, 0x18 ;  /* 0x0000000405047291 */ /* 0x002fe2000f8ec0ff */
[----:B--2---:R-:W-:-:S08]  /*02f0*/  IMAD.WIDE.U32 R2, R7, 0x4, R2 ;  /* 0x0000000407027825 */ /* 0x004fd000078e0002 */
[----:B0-----:R-:W0:Y:S04]  /*0300*/  LDS R5, [UR4] ;  /* 0x00000004ff057984 */ /* 0x001e280008000800 */
[----:B0-----:R-:W-:Y:S01]  /*0310*/  STG.E desc[UR6][R2.64], R5 ;  /* 0x0000000502007986 */ /* 0x001fe2000c101906 */
[----:B------:R-:W-:Y:S05]  /*0320*/  EXIT ;  /* 0x000000000000794d */ /* 0x000fea0003800000 */
.L_x_4:
[----:B------:R-:W-:-:S00]  /*0330*/  BRA `(.L_x_4) ;  /* 0xfffffffc00fc7947 */ /* 0x000fc0000383ffff */
[----:B------:R-:W-:-:S00]  /*0340*/  NOP ;  /* 0x0000000000007918 */ /* 0x000fc00000000000 */
        /* <DEDUP_REMOVED lines=11> */
.L_x_5:


//--------------------- .nv.shared._Z17partial_reductioniPfPKf --------------------------
	.section	.nv.shared._Z17partial_reductioniPfPKf,"aw",@nobits
	.sectionflags	@""
	.align	4
.nv.shared._Z17partial_reductioniPfPKf:
	.zero		1280


//--------------------- .nv.shared.reserved.0     --------------------------
	.section	.nv.shared.reserved.0,"aw",@nobits
	.weak		__nv_reservedSMEM_offset_0_alias
	.size		__nv_reservedSMEM_offset_0_alias, 0, 64
	.other		__nv_reservedSMEM_offset_0_alias,@"STO_CUDA_RESERVED_SHARED STV_DEFAULT"
__nv_reservedSMEM_offset_0_alias:
	.zero		0
	.zero		64


//--------------------- .nv.constant0._Z17partial_reductioniPfPKf --------------------------
	.section	.nv.constant0._Z17partial_reductioniPfPKf,"a",@progbits
	.sectionflags	@""
	.align	4
.nv.constant0._Z17partial_reductioniPfPKf:
	.zero		920


//--------------------- SYMBOLS --------------------------

	.type		.nv.reservedSmem.offset0,@object
	.size		.nv.reservedSmem.offset0,0x4
	.type		.nv.reservedSmem.cap,@object
	.size		.nv.reservedSmem.cap,0x4
